	.headerflags	@"EF_CUDA_TEXMODE_UNIFIED EF_CUDA_64BIT_ADDRESS EF_CUDA_ACCELERATORS EF_CUDA_SM90 EF_CUDA_VIRTUAL_SM(EF_CUDA_SM90)"
	.elftype	@"ET_EXEC"


//--------------------- .nv.info                  --------------------------
	.section	.nv.info,"",@"SHT_CUDA_INFO"
	.align	4


	//----- nvinfo : EIATTR_REGCOUNT
	.align		4
        /*0000*/ 	.byte	0x04, 0x2f
        /*0002*/ 	.short	(.L_1 - .L_0)
	.align		4
.L_0:
        /*0004*/ 	.word	index@(triton_poi_fused_convolution_relu_23)
        /*0008*/ 	.word	0x00000012


	//----- nvinfo : EIATTR_MIN_STACK_SIZE
	.align		4
.L_1:
        /*000c*/ 	.byte	0x04, 0x12
        /*000e*/ 	.short	(.L_3 - .L_2)
	.align		4
.L_2:
        /*0010*/ 	.word	index@(triton_poi_fused_convolution_relu_23)
        /*0014*/ 	.word	0x00000000


	//----- nvinfo : EIATTR_FRAME_SIZE
	.align		4
.L_3:
        /*0018*/ 	.byte	0x04, 0x11
        /*001a*/ 	.short	(.L_5 - .L_4)
	.align		4
.L_4:
        /*001c*/ 	.word	index@(triton_poi_fused_convolution_relu_23)
        /*0020*/ 	.word	0x00000000


	//----- nvinfo : EIATTR_MIN_STACK_SIZE
	.align		4
.L_5:
        /*0024*/ 	.byte	0x04, 0x12
        /*0026*/ 	.short	(.L_7 - .L_6)
	.align		4
.L_6:
        /*0028*/ 	.word	index@(triton_poi_fused_convolution_relu_23)
        /*002c*/ 	.word	0x00000000
.L_7:


//--------------------- .nv.info.triton_poi_fused_convolution_relu_23 --------------------------
	.section	.nv.info.triton_poi_fused_convolution_relu_23,"",@"SHT_CUDA_INFO"
	.sectionflags	@""
	.align	4


	//----- nvinfo : EIATTR_CUDA_API_VERSION
	.align		4
        /*0000*/ 	.byte	0x04, 0x37
        /*0002*/ 	.short	(.L_9 - .L_8)
.L_8:
        /*0004*/ 	.word	0x0000007c


	//----- nvinfo : EIATTR_KPARAM_INFO
	.align		4
.L_9:
        /*0008*/ 	.byte	0x04, 0x17
        /*000a*/ 	.short	(.L_11 - .L_10)
.L_10:
        /*000c*/ 	.word	0x00000000
        /*0010*/ 	.short	0x0004
        /*0012*/ 	.short	0x001c
        /*0014*/ 	.byte	0x00, 0xf0, 0x11, 0x00


	//----- nvinfo : EIATTR_KPARAM_INFO
	.align		4
.L_11:
        /*0018*/ 	.byte	0x04, 0x17
        /*001a*/ 	.short	(.L_13 - .L_12)
.L_12:
        /*001c*/ 	.word	0x00000000
        /*0020*/ 	.short	0x0003
        /*0022*/ 	.short	0x0018
        /*0024*/ 	.byte	0x00, 0xf0, 0x11, 0x00


	//----- nvinfo : EIATTR_KPARAM_INFO
	.align		4
.L_13:
        /*0028*/ 	.byte	0x04, 0x17
        /*002a*/ 	.short	(.L_15 - .L_14)
.L_14:
        /*002c*/ 	.word	0x00000000
        /*0030*/ 	.short	0x0002
        /*0032*/ 	.short	0x0010
        /*0034*/ 	.byte	0x00, 0xf4, 0x21, 0x00


	//----- nvinfo : EIATTR_KPARAM_INFO
	.align		4
.L_15:
        /*0038*/ 	.byte	0x04, 0x17
        /*003a*/ 	.short	(.L_17 - .L_16)
.L_16:
        /*003c*/ 	.word	0x00000000
        /*0040*/ 	.short	0x0001
        /*0042*/ 	.short	0x0008
        /*0044*/ 	.byte	0x00, 0xf4, 0x21, 0x00


	//----- nvinfo : EIATTR_KPARAM_INFO
	.align		4
.L_17:
        /*0048*/ 	.byte	0x04, 0x17
        /*004a*/ 	.short	(.L_19 - .L_18)
.L_18:
        /*004c*/ 	.word	0x00000000
        /*0050*/ 	.short	0x0000
        /*0052*/ 	.short	0x0000
        /*0054*/ 	.byte	0x00, 0xf4, 0x21, 0x00


	//----- nvinfo : EIATTR_SPARSE_MMA_MASK
	.align		4
.L_19:
        /*0058*/ 	.byte	0x03, 0x50
        /*005a*/ 	.short	0x0000


	//----- nvinfo : EIATTR_MAXREG_COUNT
	.align		4
        /*005c*/ 	.byte	0x03, 0x1b
        /*005e*/ 	.short	0x00ff


	//----- nvinfo : EIATTR_EXIT_INSTR_OFFSETS
	.align		4
        /*0060*/ 	.byte	0x04, 0x1c
        /*0062*/ 	.short	(.L_21 - .L_20)


	//   ....[0]....
.L_20:
        /*0064*/ 	.word	0x00000390


	//   ....[1]....
        /*0068*/ 	.word	0x00000410


	//----- nvinfo : EIATTR_REQNTID
	.align		4
.L_21:
        /*006c*/ 	.byte	0x04, 0x10
        /*006e*/ 	.short	(.L_23 - .L_22)
.L_22:
        /*0070*/ 	.word	0x00000080
        /*0074*/ 	.word	0x00000001
        /*0078*/ 	.word	0x00000001


	//----- nvinfo : EIATTR_CBANK_PARAM_SIZE
	.align		4
.L_23:
        /*007c*/ 	.byte	0x03, 0x19
        /*007e*/ 	.short	0x0020


	//----- nvinfo : EIATTR_PARAM_CBANK
	.align		4
        /*0080*/ 	.byte	0x04, 0x0a
        /*0082*/ 	.short	(.L_25 - .L_24)
	.align		4
.L_24:
        /*0084*/ 	.word	index@(.nv.constant0.triton_poi_fused_convolution_relu_23)
        /*0088*/ 	.short	0x0210
        /*008a*/ 	.short	0x0020


	//----- nvinfo : EIATTR_SW_WAR
	.align		4
.L_25:
        /*008c*/ 	.byte	0x04, 0x36
        /*008e*/ 	.short	(.L_27 - .L_26)
.L_26:
        /*0090*/ 	.word	0x00000008
.L_27:


//--------------------- .nv.callgraph             --------------------------
	.section	.nv.callgraph,"",@"SHT_CUDA_CALLGRAPH"
	.align	4
	.sectionentsize	8
	.align		4
        /*0000*/ 	.word	0x00000000
	.align		4
        /*0004*/ 	.word	0xffffffff
	.align		4
        /*0008*/ 	.word	0x00000000
	.align		4
        /*000c*/ 	.word	0xfffffffe
	.align		4
        /*0010*/ 	.word	0x00000000
	.align		4
        /*0014*/ 	.word	0xfffffffd
	.align		4
        /*0018*/ 	.word	0x00000000
	.align		4
        /*001c*/ 	.word	0xfffffffc


//--------------------- .text.triton_poi_fused_convolution_relu_23 --------------------------
	.section	.text.triton_poi_fused_convolution_relu_23,"ax",@progbits
	.sectionflags	@"SHF_BARRIERS=1"
	.align	128
        .global         triton_poi_fused_convolution_relu_23
        .type           triton_poi_fused_convolution_relu_23,@function
        .size           triton_poi_fused_convolution_relu_23,(.L_x_1 - triton_poi_fused_convolution_relu_23)
        .other          triton_poi_fused_convolution_relu_23,@"STO_CUDA_ENTRY STV_DEFAULT"
triton_poi_fused_convolution_relu_23:
.text.triton_poi_fused_convolution_relu_23:
[----:B------:R-:W0:Y:S02]  /*0000*/  LDC R1, c[0x0][0x28] ;  /* 0x00000a00ff017b82 */ /* 0x000e240000000800 */
[----:B------:R-:W1:Y:S01]  /*0010*/  S2R R6, SR_TID.X ;  /* 0x0000000000067919 */ /* 0x000e620000002100 */
[----:B------:R-:W2:Y:S01]  /*0020*/  S2UR UR4, SR_CTAID.X ;  /* 0x00000000000479c3 */ /* 0x000ea20000002500 */
[----:B------:R-:W-:Y:S01]  /*0030*/  ULDC.64 UR8, c[0x0][0x208] ;  /* 0x0000820000087ab9 */ /* 0x000fe20000000a00 */
[----:B------:R-:W3:Y:S06]  /*0040*/  S2R R2, SR_CTAID.Y ;  /* 0x0000000000027919 */ /* 0x000eec0000002600 */
[----:B------:R-:W4:Y:S01]  /*0050*/  LDC.64 R4, c[0x0][0x218] ;  /* 0x00008600ff047b82 */ /* 0x000f220000000a00 */
[----:B--2---:R-:W-:Y:S01]  /*0060*/  USHF.L.U32 UR4, UR4, 0x4, URZ ;  /* 0x0000000404047899 */ /* 0x004fe2000800063f */
[----:B-1----:R-:W-:-:S02]  /*0070*/  IMAD.SHL.U32 R9, R6, 0x2, RZ ;  /* 0x0000000206097824 */ /* 0x002fc400078e00ff */
[----:B---3--:R-:W-:Y:S01]  /*0080*/  IMAD.SHL.U32 R0, R2, 0x10, RZ ;  /* 0x0000001002007824 */ /* 0x008fe200078e00ff */
[----:B------:R-:W-:Y:S02]  /*0090*/  SHF.R.S32.HI R7, RZ, 0x1b, R2 ;  /* 0x0000001bff077819 */ /* 0x000fe40000011402 */
[----:B------:R-:W-:Y:S01]  /*00a0*/  LOP3.LUT R9, R9, 0xe, RZ, 0xc0, !PT ;  /* 0x0000000e09097812 */ /* 0x000fe200078ec0ff */
[----:B------:R-:W1:Y:S01]  /*00b0*/  LDC.64 R2, c[0x0][0x210] ;  /* 0x00008400ff027b82 */ /* 0x000e620000000a00 */
[----:B------:R-:W-:Y:S02]  /*00c0*/  SGXT R7, R7, 0x1 ;  /* 0x000000010707781a */ /* 0x000fe40000000200 */
[----:B------:R-:W-:-:S04]  /*00d0*/  LOP3.LUT R8, R0, R9, RZ, 0xfc, !PT ;  /* 0x0000000900087212 */ /* 0x000fc800078efcff */
[----:B------:R-:W-:Y:S02]  /*00e0*/  LEA.HI R10, R7, R8, RZ, 0x9 ;  /* 0x00000008070a7211 */ /* 0x000fe400078f48ff */
[----:B------:R-:W-:Y:S02]  /*00f0*/  SHF.R.U32.HI R7, RZ, 0x3, R6 ;  /* 0x00000003ff077819 */ /* 0x000fe40000011606 */
[C---:B------:R-:W-:Y:S01]  /*0100*/  LOP3.LUT R11, R10.reuse, 0xfffffe00, RZ, 0xc0, !PT ;  /* 0xfffffe000a0b7812 */ /* 0x040fe200078ec0ff */
[----:B------:R-:W-:Y:S01]  /*0110*/  IMAD.SHL.U32 R10, R10, 0x10, RZ ;  /* 0x000000100a0a7824 */ /* 0x000fe200078e00ff */
[----:B------:R-:W-:-:S03]  /*0120*/  SGXT.U32 R7, R7, 0x4 ;  /* 0x000000040707781a */ /* 0x000fc60000000000 */
[----:B------:R-:W-:Y:S01]  /*0130*/  IMAD.IADD R11, R8, 0x1, -R11 ;  /* 0x00000001080b7824 */ /* 0x000fe200078e0a0b */
[----:B------:R-:W-:Y:S02]  /*0140*/  LOP3.LUT R8, R7, UR4, RZ, 0xfc, !PT ;  /* 0x0000000407087c12 */ /* 0x000fe4000f8efcff */
[----:B------:R-:W-:Y:S01]  /*0150*/  LOP3.LUT R13, R10, 0xffffe000, RZ, 0xc0, !PT ;  /* 0xffffe0000a0d7812 */ /* 0x000fe200078ec0ff */
[----:B----4-:R-:W-:Y:S01]  /*0160*/  IMAD.WIDE R4, R11, 0x4, R4 ;  /* 0x000000040b047825 */ /* 0x010fe200078e0204 */
[----:B------:R-:W-:-:S03]  /*0170*/  ISETP.GE.AND P0, PT, R8, 0x10, PT ;  /* 0x000000100800780c */ /* 0x000fc60003f06270 */
[----:B------:R-:W-:Y:S02]  /*0180*/  IMAD R10, R8, 0x200, R11 ;  /* 0x00000200080a7824 */ /* 0x000fe400078e020b */
[----:B------:R-:W2:Y:S02]  /*0190*/  LDG.E.EL.64 R4, desc[UR8][R4.64] ;  /* 0x0000000804047981 */ /* 0x000ea4000c2e1b00 */
[----:B------:R-:W-:-:S04]  /*01a0*/  IMAD.IADD R13, R10, 0x1, R13 ;  /* 0x000000010a0d7824 */ /* 0x000fc800078e020d */
[----:B-1----:R-:W-:Y:S01]  /*01b0*/  IMAD.WIDE R10, R13, 0x4, R2 ;  /* 0x000000040d0a7825 */ /* 0x002fe200078e0202 */
[----:B------:R-:W-:-:S06]  /*01c0*/  CS2R R2, SRZ ;  /* 0x0000000000027805 */ /* 0x000fcc000001ff00 */
[----:B------:R-:W2:Y:S01]  /*01d0*/  @!P0 LDG.E.EL.64 R2, desc[UR8][R10.64] ;  /* 0x000000080a028981 */ /* 0x000ea2000c2e1b00 */
[----:B------:R-:W1:Y:S01]  /*01e0*/  S2UR UR6, SR_CgaCtaId ;  /* 0x00000000000679c3 */ /* 0x000e620000008800 */
[----:B------:R-:W-:Y:S01]  /*01f0*/  IMAD.SHL.U32 R8, R6, 0x20, RZ ;  /* 0x0000002006087824 */ /* 0x000fe200078e00ff */
[----:B------:R-:W-:-:S04]  /*0200*/  UMOV UR5, 0x400 ;  /* 0x0000040000057882 */ /* 0x000fc80000000000 */
[----:B------:R-:W-:-:S04]  /*0210*/  LOP3.LUT R8, R8, 0xe0, RZ, 0xc0, !PT ;  /* 0x000000e008087812 */ /* 0x000fc800078ec0ff */
[C---:B------:R-:W-:Y:S02]  /*0220*/  LOP3.LUT R14, R8.reuse, 0x10, RZ, 0xfc, !PT ;  /* 0x00000010080e7812 */ /* 0x040fe400078efcff */
[----:B------:R-:W-:Y:S01]  /*0230*/  LOP3.LUT R12, R8, R7, RZ, 0xfc, !PT ;  /* 0x00000007080c7212 */ /* 0x000fe200078efcff */
[----:B-1----:R-:W-:-:S06]  /*0240*/  UPRMT UR5, UR6, 0x654, UR5 ;  /* 0x0000065406057896 */ /* 0x002fcc0008000005 */
[----:B------:R-:W-:Y:S02]  /*0250*/  LEA.HI R13, R8, UR5, RZ, 0x1e ;  /* 0x00000005080d7c11 */ /* 0x000fe4000f8ff0ff */
[----:B------:R-:W-:-:S03]  /*0260*/  LEA.HI R15, R14, UR5, RZ, 0x1e ;  /* 0x000000050e0f7c11 */ /* 0x000fc6000f8ff0ff */
[C---:B------:R-:W-:Y:S02]  /*0270*/  IMAD R13, R12.reuse, 0x4, R13 ;  /* 0x000000040c0d7824 */ /* 0x040fe400078e020d */
[----:B------:R-:W-:Y:S01]  /*0280*/  IMAD R12, R12, 0x4, R15 ;  /* 0x000000040c0c7824 */ /* 0x000fe200078e020f */
[----:B------:R-:W-:-:S04]  /*0290*/  LOP3.LUT R9, R9, UR4, RZ, 0xfc, !PT ;  /* 0x0000000409097c12 */ /* 0x000fc8000f8efcff */
[----:B------:R-:W-:Y:S02]  /*02a0*/  ISETP.GE.AND P2, PT, R9, 0x10, PT ;  /* 0x000000100900780c */ /* 0x000fe40003f46270 */
[----:B--2---:R-:W-:Y:S01]  /*02b0*/  FSETP.GEU.AND P0, PT, R2, -R4, PT ;  /* 0x800000040200720b */ /* 0x004fe20003f0e000 */
[----:B------:R-:W-:Y:S01]  /*02c0*/  FADD R2, R4, R2 ;  /* 0x0000000204027221 */ /* 0x000fe20000000000 */
[----:B------:R-:W-:Y:S01]  /*02d0*/  FSETP.GEU.AND P1, PT, R3, -R5, PT ;  /* 0x800000050300720b */ /* 0x000fe20003f2e000 */
[----:B------:R-:W-:-:S03]  /*02e0*/  FADD R3, R5, R3 ;  /* 0x0000000305037221 */ /* 0x000fc60000000000 */
[----:B------:R-:W-:Y:S02]  /*02f0*/  FSEL R2, R2, RZ, P0 ;  /* 0x000000ff02027208 */ /* 0x000fe40000000000 */
[----:B------:R-:W-:-:S03]  /*0300*/  FSEL R3, R3, RZ, P1 ;  /* 0x000000ff03037208 */ /* 0x000fc60000800000 */
[----:B------:R1:W-:Y:S04]  /*0310*/  STS [R13], R2 ;  /* 0x000000020d007388 */ /* 0x0003e80000000800 */
[----:B------:R1:W-:Y:S01]  /*0320*/  STS [R12+0x40], R3 ;  /* 0x000040030c007388 */ /* 0x0003e20000000800 */
[----:B------:R-:W-:Y:S01]  /*0330*/  SHF.R.U32.HI R4, RZ, 0x1, R6 ;  /* 0x00000001ff047819 */ /* 0x000fe20000011606 */
[----:B------:R-:W-:-:S03]  /*0340*/  IMAD.SHL.U32 R6, R6, 0x8, RZ ;  /* 0x0000000806067824 */ /* 0x000fc600078e00ff */
[----:B------:R-:W-:Y:S02]  /*0350*/  LOP3.LUT R4, R4, 0x3c, RZ, 0xc0, !PT ;  /* 0x0000003c04047812 */ /* 0x000fe400078ec0ff */
[----:B------:R-:W-:-:S04]  /*0360*/  LOP3.LUT R5, R6, 0x3f8, RZ, 0xc0, !PT ;  /* 0x000003f806057812 */ /* 0x000fc800078ec0ff */
[----:B------:R-:W-:Y:S01]  /*0370*/  IADD3 R4, R5, UR5, R4 ;  /* 0x0000000505047c10 */ /* 0x000fe2000fffe004 */
[----:B------:R-:W-:Y:S06]  /*0380*/  BAR.SYNC.DEFER_BLOCKING 0x0 ;  /* 0x0000000000007b1d */ /* 0x000fec0000010000 */
[----:B-1----:R-:W-:Y:S05]  /*0390*/  @P2 EXIT ;  /* 0x000000000000294d */ /* 0x002fea0003800000 */
[----:B------:R-:W-:Y:S01]  /*03a0*/  LDS R10, [R4] ;  /* 0x00000000040a7984 */ /* 0x000fe20000000800 */
[----:B------:R-:W0:Y:S01]  /*03b0*/  LDC.64 R2, c[0x0][0x220] ;  /* 0x00008800ff027b82 */ /* 0x000e220000000a00 */
[----:B------:R-:W-:Y:S02]  /*03c0*/  LOP3.LUT R0, R0, R7, RZ, 0xfc, !PT ;  /* 0x0000000700007212 */ /* 0x000fe400078efcff */
[----:B------:R-:W1:Y:S03]  /*03d0*/  LDS R11, [R4+0x4] ;  /* 0x00000400040b7984 */ /* 0x000e660000000800 */
[----:B------:R-:W-:-:S04]  /*03e0*/  IMAD R9, R0, 0x10, R9 ;  /* 0x0000001000097824 */ /* 0x000fc800078e0209 */
[----:B0-----:R-:W-:-:S05]  /*03f0*/  IMAD.WIDE R2, R9, 0x4, R2 ;  /* 0x0000000409027825 */ /* 0x001fca00078e0202 */
[----:B-1----:R-:W-:Y:S01]  /*0400*/  STG.E.64 desc[UR8][R2.64], R10 ;  /* 0x0000000a02007986 */ /* 0x002fe2000c101b08 */
[----:B------:R-:W-:Y:S05]  /*0410*/  EXIT ;  /* 0x000000000000794d */ /* 0x000fea0003800000 */
.L_x_0:
[----:B------:R-:W-:-:S00]  /*0420*/  BRA `(.L_x_0) ;  /* 0xfffffffc00fc7947 */ /* 0x000fc0000383ffff */
[----:B------:R-:W-:-:S00]  /*0430*/  NOP ;  /* 0x0000000000007918 */ /* 0x000fc00000000000 */
        /* <DEDUP_REMOVED lines=12> */
.L_x_1:


//--------------------- .nv.shared.triton_poi_fused_convolution_relu_23 --------------------------
	.section	.nv.shared.triton_poi_fused_convolution_relu_23,"aw",@nobits
	.sectionflags	@""
	.align	16
	.zero		1024


//--------------------- .nv.constant0.triton_poi_fused_convolution_relu_23 --------------------------
	.section	.nv.constant0.triton_poi_fused_convolution_relu_23,"a",@progbits
	.sectionflags	@""
	.align	4
.nv.constant0.triton_poi_fused_convolution_relu_23:
	.zero		560
